//
// Generated by NVIDIA NVVM Compiler
//
// Compiler Build ID: CL-36424714
// Cuda compilation tools, release 13.0, V13.0.88
// Based on NVVM 20.0.0
//

.version 9.0
.target sm_100
.address_size 64

	// .globl	_Z10dot_kernelPKdS0_Pdx

.visible .entry _Z10dot_kernelPKdS0_Pdx(
	.param .u64 .ptr .align 1 _Z10dot_kernelPKdS0_Pdx_param_0,
	.param .u64 .ptr .align 1 _Z10dot_kernelPKdS0_Pdx_param_1,
	.param .u64 .ptr .align 1 _Z10dot_kernelPKdS0_Pdx_param_2,
	.param .u64 _Z10dot_kernelPKdS0_Pdx_param_3
)
{
	.reg .pred 	%p<8>;
	.reg .b32 	%r<8>;
	.reg .b64 	%rd<57>;
	.reg .b64 	%fd<31>;

	ld.param.u64 	%rd25, [_Z10dot_kernelPKdS0_Pdx_param_0];
	ld.param.u64 	%rd26, [_Z10dot_kernelPKdS0_Pdx_param_1];
	ld.param.u64 	%rd23, [_Z10dot_kernelPKdS0_Pdx_param_2];
	ld.param.u64 	%rd24, [_Z10dot_kernelPKdS0_Pdx_param_3];
	cvta.to.global.u64 	%rd1, %rd26;
	cvta.to.global.u64 	%rd2, %rd25;
	mov.u32 	%r1, %ctaid.x;
	mov.u32 	%r2, %ntid.x;
	mul.wide.u32 	%rd27, %r1, %r2;
	mov.u32 	%r3, %tid.x;
	cvt.u64.u32 	%rd28, %r3;
	add.s64 	%rd55, %rd27, %rd28;
	mov.u32 	%r4, %nctaid.x;
	mul.wide.u32 	%rd4, %r2, %r4;
	setp.ge.s64 	%p1, %rd55, %rd24;
	mov.f64 	%fd30, 0d0000000000000000;
	@%p1 bra 	$L__BB0_10;
	add.s64 	%rd29, %rd55, %rd4;
	max.u64 	%rd30, %rd24, %rd29;
	setp.lt.u64 	%p2, %rd29, %rd24;
	selp.u64 	%rd5, 1, 0, %p2;
	add.s64 	%rd31, %rd29, %rd5;
	sub.s64 	%rd6, %rd30, %rd31;
	or.b64  	%rd32, %rd6, %rd4;
	and.b64  	%rd33, %rd32, -4294967296;
	setp.ne.s64 	%p3, %rd33, 0;
	@%p3 bra 	$L__BB0_3;
	cvt.u32.u64 	%r5, %rd4;
	cvt.u32.u64 	%r6, %rd6;
	div.u32 	%r7, %r6, %r5;
	cvt.u64.u32 	%rd51, %r7;
	bra.uni 	$L__BB0_4;
$L__BB0_3:
	div.u64 	%rd51, %rd6, %rd4;
$L__BB0_4:
	add.s64 	%rd10, %rd51, %rd5;
	and.b64  	%rd34, %rd10, 3;
	setp.eq.s64 	%p4, %rd34, 3;
	mov.f64 	%fd30, 0d0000000000000000;
	@%p4 bra 	$L__BB0_7;
	shl.b64 	%rd53, %rd55, 3;
	shl.b64 	%rd12, %rd4, 3;
	add.s64 	%rd35, %rd10, 1;
	and.b64  	%rd36, %rd35, 3;
	neg.s64 	%rd52, %rd36;
	mov.f64 	%fd30, 0d0000000000000000;
$L__BB0_6:
	.pragma "nounroll";
	add.s64 	%rd37, %rd2, %rd53;
	ld.global.nc.f64 	%fd12, [%rd37];
	add.s64 	%rd38, %rd1, %rd53;
	ld.global.nc.f64 	%fd13, [%rd38];
	fma.rn.f64 	%fd30, %fd12, %fd13, %fd30;
	add.s64 	%rd55, %rd55, %rd4;
	add.s64 	%rd53, %rd53, %rd12;
	add.s64 	%rd52, %rd52, 1;
	setp.ne.s64 	%p5, %rd52, 0;
	@%p5 bra 	$L__BB0_6;
$L__BB0_7:
	setp.lt.u64 	%p6, %rd10, 3;
	@%p6 bra 	$L__BB0_10;
	shl.b64 	%rd42, %rd4, 3;
	shl.b64 	%rd49, %rd4, 2;
$L__BB0_9:
	shl.b64 	%rd39, %rd55, 3;
	add.s64 	%rd40, %rd2, %rd39;
	ld.global.nc.f64 	%fd14, [%rd40];
	add.s64 	%rd41, %rd1, %rd39;
	ld.global.nc.f64 	%fd15, [%rd41];
	fma.rn.f64 	%fd16, %fd14, %fd15, %fd30;
	add.s64 	%rd43, %rd40, %rd42;
	ld.global.nc.f64 	%fd17, [%rd43];
	add.s64 	%rd44, %rd41, %rd42;
	ld.global.nc.f64 	%fd18, [%rd44];
	fma.rn.f64 	%fd19, %fd17, %fd18, %fd16;
	add.s64 	%rd45, %rd43, %rd42;
	ld.global.nc.f64 	%fd20, [%rd45];
	add.s64 	%rd46, %rd44, %rd42;
	ld.global.nc.f64 	%fd21, [%rd46];
	fma.rn.f64 	%fd22, %fd20, %fd21, %fd19;
	add.s64 	%rd47, %rd45, %rd42;
	ld.global.nc.f64 	%fd23, [%rd47];
	add.s64 	%rd48, %rd46, %rd42;
	ld.global.nc.f64 	%fd24, [%rd48];
	fma.rn.f64 	%fd30, %fd23, %fd24, %fd22;
	add.s64 	%rd55, %rd49, %rd55;
	setp.lt.s64 	%p7, %rd55, %rd24;
	@%p7 bra 	$L__BB0_9;
$L__BB0_10:
	cvta.to.global.u64 	%rd50, %rd23;
	atom.global.add.f64 	%fd25, [%rd50], %fd30;
	ret;

}


// ===== COMPILED SASS (sm_100) =====

	.target	sm_100

	.elftype	@"ET_EXEC"


//--------------------- .note.nv.tkinfo           --------------------------
	.section	.note.nv.tkinfo,"",@"SHT_NOTE"
	.sectionflags	@"SHF_NOTE_NV_TKINFO"
	.tkinfo
        /*0018*/ 	.word	0x00000002
        /*0030*/ 	.string	""
        /*0030*/ 	.string	"ptxas"
        /*0030*/ 	.string	"Cuda compilation tools, release 13.0, V13.0.88"
        /*0030*/ 	.string	"Build cuda_13.0.r13.0/compiler.36424714_0"
        /*0030*/ 	.string	"-arch sm_100 -m 64 "



//--------------------- .note.nv.cuinfo           --------------------------
	.section	.note.nv.cuinfo,"",@"SHT_NOTE"
	.sectionflags	@"SHF_NOTE_NV_CUINFO"
        /*0018*/ 	.short	0x0002
        /*001a*/ 	.short	0x0064
        /*001c*/ 	.short	0x0082
	.zero		2


//--------------------- .nv.info                  --------------------------
	.section	.nv.info,"",@"SHT_CUDA_INFO"
	.align	4


	//----- nvinfo : EIATTR_REGCOUNT
	.align		4
        /*0000*/ 	.byte	0x04, 0x2f
        /*0002*/ 	.short	(.L_1 - .L_0)
	.align		4
.L_0:
        /*0004*/ 	.word	index@(_Z10dot_kernelPKdS0_Pdx)
        /*0008*/ 	.word	0x00000020


	//----- nvinfo : EIATTR_FRAME_SIZE
	.align		4
.L_1:
        /*000c*/ 	.byte	0x04, 0x11
        /*000e*/ 	.short	(.L_3 - .L_2)
	.align		4
.L_2:
        /*0010*/ 	.word	index@($__internal_0_$__cuda_sm20_div_u64)
        /*0014*/ 	.word	0x00000000


	//----- nvinfo : EIATTR_FRAME_SIZE
	.align		4
.L_3:
        /*0018*/ 	.byte	0x04, 0x11
        /*001a*/ 	.short	(.L_5 - .L_4)
	.align		4
.L_4:
        /*001c*/ 	.word	index@(_Z10dot_kernelPKdS0_Pdx)
        /*0020*/ 	.word	0x00000000


	//----- nvinfo : EIATTR_MIN_STACK_SIZE
	.align		4
.L_5:
        /*0024*/ 	.byte	0x04, 0x12
        /*0026*/ 	.short	(.L_7 - .L_6)
	.align		4
.L_6:
        /*0028*/ 	.word	index@(_Z10dot_kernelPKdS0_Pdx)
        /*002c*/ 	.word	0x00000000
.L_7:


//--------------------- .nv.compat                --------------------------
	.section	.nv.compat,"",@"SHT_CUDA_COMPAT_INFO"
	.align	4
        /*0000*/ 	.byte	0x02, 0x09, 0x00, 0x00, 0x02, 0x02, 0x01, 0x00, 0x02, 0x05, 0x05, 0x00, 0x03, 0x07, 0x01, 0x01
        /*0010*/ 	.byte	0x02, 0x03, 0x00, 0x00, 0x02, 0x06, 0x01, 0x00, 0x04, 0x0b, 0x08, 0x00, 0x01, 0x00, 0x00, 0x00
        /*0020*/ 	.byte	0x00, 0x00, 0x00, 0x00


//--------------------- .nv.info._Z10dot_kernelPKdS0_Pdx --------------------------
	.section	.nv.info._Z10dot_kernelPKdS0_Pdx,"",@"SHT_CUDA_INFO"
	.sectionflags	@""
	.align	4


	//----- nvinfo : EIATTR_CUDA_API_VERSION
	.align		4
        /*0000*/ 	.byte	0x04, 0x37
        /*0002*/ 	.short	(.L_9 - .L_8)
.L_8:
        /*0004*/ 	.word	0x00000082


	//----- nvinfo : EIATTR_KPARAM_INFO
	.align		4
.L_9:
        /*0008*/ 	.byte	0x04, 0x17
        /*000a*/ 	.short	(.L_11 - .L_10)
.L_10:
        /*000c*/ 	.word	0x00000000
        /*0010*/ 	.short	0x0003
        /*0012*/ 	.short	0x0018
        /*0014*/ 	.byte	0x00, 0xf0, 0x21, 0x00


	//----- nvinfo : EIATTR_KPARAM_INFO
	.align		4
.L_11:
        /*0018*/ 	.byte	0x04, 0x17
        /*001a*/ 	.short	(.L_13 - .L_12)
.L_12:
        /*001c*/ 	.word	0x00000000
        /*0020*/ 	.short	0x0002
        /*0022*/ 	.short	0x0010
        /*0024*/ 	.byte	0x00, 0xf5, 0x21, 0x00


	//----- nvinfo : EIATTR_KPARAM_INFO
	.align		4
.L_13:
        /*0028*/ 	.byte	0x04, 0x17
        /*002a*/ 	.short	(.L_15 - .L_14)
.L_14:
        /*002c*/ 	.word	0x00000000
        /*0030*/ 	.short	0x0001
        /*0032*/ 	.short	0x0008
        /*0034*/ 	.byte	0x00, 0xf5, 0x21, 0x00


	//----- nvinfo : EIATTR_KPARAM_INFO
	.align		4
.L_15:
        /*0038*/ 	.byte	0x04, 0x17
        /*003a*/ 	.short	(.L_17 - .L_16)
.L_16:
        /*003c*/ 	.word	0x00000000
        /*0040*/ 	.short	0x0000
        /*0042*/ 	.short	0x0000
        /*0044*/ 	.byte	0x00, 0xf5, 0x21, 0x00


	//----- nvinfo : EIATTR_SPARSE_MMA_MASK
	.align		4
.L_17:
        /*0048*/ 	.byte	0x03, 0x50
        /*004a*/ 	.short	0x0000


	//----- nvinfo : EIATTR_MAXREG_COUNT
	.align		4
        /*004c*/ 	.byte	0x03, 0x1b
        /*004e*/ 	.short	0x00ff


	//----- nvinfo : EIATTR_MERCURY_ISA_VERSION
	.align		4
        /*0050*/ 	.byte	0x03, 0x5f
        /*0052*/ 	.short	0x0101


	//----- nvinfo : EIATTR_VRC_CTA_INIT_COUNT
	.align		4
        /*0054*/ 	.byte	0x02, 0x4a
	.zero		1
	.zero		1


	//----- nvinfo : EIATTR_EXIT_INSTR_OFFSETS
	.align		4
        /*0058*/ 	.byte	0x04, 0x1c
        /*005a*/ 	.short	(.L_19 - .L_18)


	//   ....[0]....
.L_18:
        /*005c*/ 	.word	0x00000880


	//----- nvinfo : EIATTR_CRS_STACK_SIZE
	.align		4
.L_19:
        /*0060*/ 	.byte	0x04, 0x1e
        /*0062*/ 	.short	(.L_21 - .L_20)
.L_20:
        /*0064*/ 	.word	0x00000000


	//----- nvinfo : EIATTR_CBANK_PARAM_SIZE
	.align		4
.L_21:
        /*0068*/ 	.byte	0x03, 0x19
        /*006a*/ 	.short	0x0020


	//----- nvinfo : EIATTR_PARAM_CBANK
	.align		4
        /*006c*/ 	.byte	0x04, 0x0a
        /*006e*/ 	.short	(.L_23 - .L_22)
	.align		4
.L_22:
        /*0070*/ 	.word	index@(.nv.constant0._Z10dot_kernelPKdS0_Pdx)
        /*0074*/ 	.short	0x0380
        /*0076*/ 	.short	0x0020


	//----- nvinfo : EIATTR_SW_WAR
	.align		4
.L_23:
        /*0078*/ 	.byte	0x04, 0x36
        /*007a*/ 	.short	(.L_25 - .L_24)
.L_24:
        /*007c*/ 	.word	0x00000008
.L_25:


//--------------------- .nv.callgraph             --------------------------
	.section	.nv.callgraph,"",@"SHT_CUDA_CALLGRAPH"
	.align	4
	.sectionentsize	8
	.align		4
        /*0000*/ 	.word	0x00000000
	.align		4
        /*0004*/ 	.word	0xffffffff
	.align		4
        /*0008*/ 	.word	0x00000000
	.align		4
        /*000c*/ 	.word	0xfffffffe
	.align		4
        /*0010*/ 	.word	0x00000000
	.align		4
        /*0014*/ 	.word	0xfffffffd
	.align		4
        /*0018*/ 	.word	0x00000000
	.align		4
        /*001c*/ 	.word	0xfffffffc


//--------------------- .text._Z10dot_kernelPKdS0_Pdx --------------------------
	.section	.text._Z10dot_kernelPKdS0_Pdx,"ax",@progbits
	.align	128
        .global         _Z10dot_kernelPKdS0_Pdx
        .type           _Z10dot_kernelPKdS0_Pdx,@function
        .size           _Z10dot_kernelPKdS0_Pdx,(.L_x_10 - _Z10dot_kernelPKdS0_Pdx)
        .other          _Z10dot_kernelPKdS0_Pdx,@"STO_CUDA_ENTRY STV_DEFAULT"
_Z10dot_kernelPKdS0_Pdx:
.text._Z10dot_kernelPKdS0_Pdx:
[----:B------:R-:W-:Y:S01]  /*0000*/  LDC R1, c[0x0][0x37c] ;  /* 0x0000df00ff017b82 */ /* 0x000fe20000000800 */
[----:B------:R-:W0:Y:S07]  /*0010*/  S2R R2, SR_TID.X ;  /* 0x0000000000027919 */ /* 0x000e2e0000002100 */
[----:B------:R-:W0:Y:S01]  /*0020*/  S2UR UR6, SR_CTAID.X ;  /* 0x00000000000679c3 */ /* 0x000e220000002500 */
[----:B------:R-:W1:Y:S01]  /*0030*/  LDCU.64 UR8, c[0x0][0x398] ;  /* 0x00007300ff0877ac */ /* 0x000e620008000a00 */
[----:B------:R-:W-:Y:S01]  /*0040*/  IMAD.MOV.U32 R3, RZ, RZ, RZ ;  /* 0x000000ffff037224 */ /* 0x000fe200078e00ff */
[----:B------:R-:W-:Y:S01]  /*0050*/  BSSY.RECONVERGENT B0, `(.L_x_0) ;  /* 0x0000080000007945 */ /* 0x000fe20003800200 */
[----:B------:R-:W-:Y:S01]  /*0060*/  CS2R R6, SRZ ;  /* 0x0000000000067805 */ /* 0x000fe2000001ff00 */
[----:B------:R-:W2:Y:S03]  /*0070*/  LDCU.64 UR4, c[0x0][0x358] ;  /* 0x00006b00ff0477ac */ /* 0x000ea60008000a00 */
[----:B------:R-:W0:Y:S01]  /*0080*/  LDC R5, c[0x0][0x360] ;  /* 0x0000d800ff057b82 */ /* 0x000e220000000800 */
[----:B------:R-:W3:Y:S01]  /*0090*/  LDCU UR7, c[0x0][0x370] ;  /* 0x00006e00ff0777ac */ /* 0x000ee20008000800 */
[----:B------:R-:W4:Y:S01]  /*00a0*/  LDCU.64 UR10, c[0x0][0x398] ;  /* 0x00007300ff0a77ac */ /* 0x000f220008000a00 */
[----:B------:R-:W0:Y:S01]  /*00b0*/  LDCU.128 UR12, c[0x0][0x380] ;  /* 0x00007000ff0c77ac */ /* 0x000e220008000c00 */
[----:B------:R-:W0:Y:S02]  /*00c0*/  LDCU.128 UR16, c[0x0][0x380] ;  /* 0x00007000ff1077ac */ /* 0x000e240008000c00 */
[----:B0-----:R-:W-:-:S04]  /*00d0*/  IMAD.WIDE.U32 R2, R5, UR6, R2 ;  /* 0x0000000605027c25 */ /* 0x001fc8000f8e0002 */
[----:B---3--:R-:W-:Y:S01]  /*00e0*/  IMAD.WIDE.U32 R4, R5, UR7, RZ ;  /* 0x0000000705047c25 */ /* 0x008fe2000f8e00ff */
[----:B-1----:R-:W-:-:S04]  /*00f0*/  ISETP.GE.U32.AND P0, PT, R2, UR8, PT ;  /* 0x0000000802007c0c */ /* 0x002fc8000bf06070 */
[----:B------:R-:W-:-:S13]  /*0100*/  ISETP.GE.AND.EX P0, PT, R3, UR9, PT, P0 ;  /* 0x0000000903007c0c */ /* 0x000fda000bf06300 */
[----:B--2-4-:R-:W-:Y:S05]  /*0110*/  @P0 BRA `(.L_x_1) ;  /* 0x0000000400cc0947 */ /* 0x014fea0003800000 */
[----:B------:R-:W-:Y:S01]  /*0120*/  IMAD.MOV.U32 R0, RZ, RZ, R2 ;  /* 0x000000ffff007224 */ /* 0x000fe200078e0002 */
[----:B------:R-:W-:Y:S04]  /*0130*/  BSSY.RECONVERGENT B1, `(.L_x_2) ;  /* 0x0000027000017945 */ /* 0x000fe80003800200 */
[----:B------:R-:W-:-:S04]  /*0140*/  IADD3 R6, P1, PT, R4, R0, RZ ;  /* 0x0000000004067210 */ /* 0x000fc80007f3e0ff */
[C---:B------:R-:W-:Y:S01]  /*0150*/  ISETP.GE.U32.AND P0, PT, R6.reuse, UR8, PT ;  /* 0x0000000806007c0c */ /* 0x040fe2000bf06070 */
[----:B------:R-:W-:Y:S01]  /*0160*/  IMAD.X R8, R5, 0x1, R3, P1 ;  /* 0x0000000105087824 */ /* 0x000fe200008e0603 */
[----:B------:R-:W-:-:S04]  /*0170*/  ISETP.GT.U32.AND P1, PT, R6, UR8, PT ;  /* 0x0000000806007c0c */ /* 0x000fc8000bf24070 */
[C---:B------:R-:W-:Y:S02]  /*0180*/  ISETP.GE.U32.AND.EX P0, PT, R8.reuse, UR9, PT, P0 ;  /* 0x0000000908007c0c */ /* 0x040fe4000bf06100 */
[----:B------:R-:W-:Y:S02]  /*0190*/  ISETP.GT.U32.AND.EX P1, PT, R8, UR9, PT, P1 ;  /* 0x0000000908007c0c */ /* 0x000fe4000bf24110 */
[----:B------:R-:W-:Y:S02]  /*01a0*/  SEL R2, RZ, 0x1, P0 ;  /* 0x00000001ff027807 */ /* 0x000fe40000000000 */
[----:B------:R-:W-:Y:S02]  /*01b0*/  SEL R9, R6, UR8, P1 ;  /* 0x0000000806097c07 */ /* 0x000fe40008800000 */
[----:B------:R-:W-:Y:S02]  /*01c0*/  SEL R7, R8, UR9, P1 ;  /* 0x0000000908077c07 */ /* 0x000fe40008800000 */
[----:B------:R-:W-:-:S04]  /*01d0*/  IADD3 R9, P0, P1, R9, -R6, -R2 ;  /* 0x8000000609097210 */ /* 0x000fc8000791e802 */
[----:B------:R-:W-:-:S04]  /*01e0*/  IADD3.X R7, PT, PT, R7, -0x1, ~R8, P0, P1 ;  /* 0xffffffff07077810 */ /* 0x000fc800007e2c08 */
[----:B------:R-:W-:-:S04]  /*01f0*/  LOP3.LUT R6, R7, R5, RZ, 0xfc, !PT ;  /* 0x0000000507067212 */ /* 0x000fc800078efcff */
[----:B------:R-:W-:-:S13]  /*0200*/  ISETP.NE.U32.AND P0, PT, R6, RZ, PT ;  /* 0x000000ff0600720c */ /* 0x000fda0003f05070 */
[----:B------:R-:W-:Y:S05]  /*0210*/  @P0 BRA `(.L_x_3) ;  /* 0x0000000000500947 */ /* 0x000fea0003800000 */
[----:B------:R-:W0:Y:S01]  /*0220*/  I2F.U32.RP R8, R4 ;  /* 0x0000000400087306 */ /* 0x000e220000209000 */
[----:B------:R-:W-:Y:S01]  /*0230*/  IMAD.MOV R11, RZ, RZ, -R4 ;  /* 0x000000ffff0b7224 */ /* 0x000fe200078e0a04 */
[----:B------:R-:W-:-:S06]  /*0240*/  ISETP.NE.U32.AND P2, PT, R4, RZ, PT ;  /* 0x000000ff0400720c */ /* 0x000fcc0003f45070 */
[----:B0-----:R-:W0:Y:S02]  /*0250*/  MUFU.RCP R8, R8 ;  /* 0x0000000800087308 */ /* 0x001e240000001000 */
[----:B0-----:R-:W-:-:S06]  /*0260*/  VIADD R6, R8, 0xffffffe ;  /* 0x0ffffffe08067836 */ /* 0x001fcc0000000000 */
[----:B------:R0:W1:Y:S02]  /*0270*/  F2I.FTZ.U32.TRUNC.NTZ R7, R6 ;  /* 0x0000000600077305 */ /* 0x000064000021f000 */
[----:B0-----:R-:W-:Y:S02]  /*0280*/  IMAD.MOV.U32 R6, RZ, RZ, RZ ;  /* 0x000000ffff067224 */ /* 0x001fe400078e00ff */
[----:B-1----:R-:W-:-:S04]  /*0290*/  IMAD R11, R11, R7, RZ ;  /* 0x000000070b0b7224 */ /* 0x002fc800078e02ff */
[----:B------:R-:W-:-:S06]  /*02a0*/  IMAD.HI.U32 R10, R7, R11, R6 ;  /* 0x0000000b070a7227 */ /* 0x000fcc00078e0006 */
[----:B------:R-:W-:-:S04]  /*02b0*/  IMAD.HI.U32 R6, R10, R9, RZ ;  /* 0x000000090a067227 */ /* 0x000fc800078e00ff */
[----:B------:R-:W-:-:S04]  /*02c0*/  IMAD.MOV R7, RZ, RZ, -R6 ;  /* 0x000000ffff077224 */ /* 0x000fc800078e0a06 */
[----:B------:R-:W-:Y:S02]  /*02d0*/  IMAD R9, R4, R7, R9 ;  /* 0x0000000704097224 */ /* 0x000fe400078e0209 */
[----:B------:R-:W-:-:S03]  /*02e0*/  IMAD.MOV.U32 R7, RZ, RZ, RZ ;  /* 0x000000ffff077224 */ /* 0x000fc600078e00ff */
[----:B------:R-:W-:-:S13]  /*02f0*/  ISETP.GE.U32.AND P0, PT, R9, R4, PT ;  /* 0x000000040900720c */ /* 0x000fda0003f06070 */
[----:B------:R-:W-:Y:S02]  /*0300*/  @P0 IMAD.IADD R9, R9, 0x1, -R4 ;  /* 0x0000000109090824 */ /* 0x000fe400078e0a04 */
[----:B------:R-:W-:-:S03]  /*0310*/  @P0 VIADD R6, R6, 0x1 ;  /* 0x0000000106060836 */ /* 0x000fc60000000000 */
[----:B------:R-:W-:-:S13]  /*0320*/  ISETP.GE.U32.AND P1, PT, R9, R4, PT ;  /* 0x000000040900720c */ /* 0x000fda0003f26070 */
[----:B------:R-:W-:Y:S01]  /*0330*/  @P1 VIADD R6, R6, 0x1 ;  /* 0x0000000106061836 */ /* 0x000fe20000000000 */
[----:B------:R-:W-:Y:S01]  /*0340*/  @!P2 LOP3.LUT R6, RZ, R4, RZ, 0x33, !PT ;  /* 0x00000004ff06a212 */ /* 0x000fe200078e33ff */
[----:B------:R-:W-:Y:S06]  /*0350*/  BRA `(.L_x_4) ;  /* 0x0000000000107947 */ /* 0x000fec0003800000 */
.L_x_3:
[----:B------:R-:W-:-:S07]  /*0360*/  MOV R6, 0x380 ;  /* 0x0000038000067802 */ /* 0x000fce0000000f00 */
[----:B------:R-:W-:Y:S05]  /*0370*/  CALL.REL.NOINC `($__internal_0_$__cuda_sm20_div_u64) ;  /* 0x0000000400447944 */ /* 0x000fea0003c00000 */
[----:B------:R-:W-:Y:S02]  /*0380*/  IMAD.MOV.U32 R6, RZ, RZ, R8 ;  /* 0x000000ffff067224 */ /* 0x000fe400078e0008 */
[----:B------:R-:W-:-:S07]  /*0390*/  IMAD.MOV.U32 R7, RZ, RZ, R9 ;  /* 0x000000ffff077224 */ /* 0x000fce00078e0009 */
.L_x_4:
[----:B------:R-:W-:Y:S05]  /*03a0*/  BSYNC.RECONVERGENT B1 ;  /* 0x0000000000017941 */ /* 0x000fea0003800200 */
.L_x_2:
[----:B------:R-:W-:Y:S01]  /*03b0*/  IADD3 R2, P0, PT, R6, R2, RZ ;  /* 0x0000000206027210 */ /* 0x000fe20007f1e0ff */
[----:B------:R-:W-:Y:S03]  /*03c0*/  BSSY.RECONVERGENT B1, `(.L_x_5) ;  /* 0x0000021000017945 */ /* 0x000fe60003800200 */
[C---:B------:R-:W-:Y:S01]  /*03d0*/  LOP3.LUT R8, R2.reuse, 0x3, RZ, 0xc0, !PT ;  /* 0x0000000302087812 */ /* 0x040fe200078ec0ff */
[----:B------:R-:W-:Y:S01]  /*03e0*/  IMAD.X R6, RZ, RZ, R7, P0 ;  /* 0x000000ffff067224 */ /* 0x000fe200000e0607 */
[----:B------:R-:W-:Y:S02]  /*03f0*/  ISETP.GE.U32.AND P0, PT, R2, 0x3, PT ;  /* 0x000000030200780c */ /* 0x000fe40003f06070 */
[----:B------:R-:W-:Y:S02]  /*0400*/  ISETP.NE.U32.AND P1, PT, R8, 0x3, PT ;  /* 0x000000030800780c */ /* 0x000fe40003f25070 */
[----:B------:R-:W-:-:S02]  /*0410*/  ISETP.GE.U32.AND.EX P0, PT, R6, RZ, PT, P0 ;  /* 0x000000ff0600720c */ /* 0x000fc40003f06100 */
[----:B------:R-:W-:Y:S02]  /*0420*/  CS2R R6, SRZ ;  /* 0x0000000000067805 */ /* 0x000fe4000001ff00 */
[----:B------:R-:W-:-:S13]  /*0430*/  ISETP.NE.AND.EX P1, PT, RZ, RZ, PT, P1 ;  /* 0x000000ffff00720c */ /* 0x000fda0003f25310 */
[----:B------:R-:W-:Y:S05]  /*0440*/  @!P1 BRA `(.L_x_6) ;  /* 0x0000000000609947 */ /* 0x000fea0003800000 */
[----:B------:R-:W-:Y:S01]  /*0450*/  VIADD R2, R2, 0x1 ;  /* 0x0000000102027836 */ /* 0x000fe20000000000 */
[C---:B------:R-:W-:Y:S01]  /*0460*/  SHF.L.U64.HI R14, R0.reuse, 0x3, R3 ;  /* 0x00000003000e7819 */ /* 0x040fe20000010203 */
[----:B------:R-:W-:Y:S01]  /*0470*/  IMAD.SHL.U32 R13, R0, 0x8, RZ ;  /* 0x00000008000d7824 */ /* 0x000fe200078e00ff */
[----:B------:R-:W-:Y:S02]  /*0480*/  SHF.L.U64.HI R15, R4, 0x3, R5 ;  /* 0x00000003040f7819 */ /* 0x000fe40000010205 */
[----:B------:R-:W-:Y:S02]  /*0490*/  CS2R R6, SRZ ;  /* 0x0000000000067805 */ /* 0x000fe4000001ff00 */
[----:B------:R-:W-:-:S04]  /*04a0*/  LOP3.LUT R2, R2, 0x3, RZ, 0xc0, !PT ;  /* 0x0000000302027812 */ /* 0x000fc800078ec0ff */
[----:B------:R-:W-:-:S05]  /*04b0*/  IADD3 R2, P1, PT, RZ, -R2, RZ ;  /* 0x80000002ff027210 */ /* 0x000fca0007f3e0ff */
[----:B------:R-:W-:-:S08]  /*04c0*/  IMAD.X R12, RZ, RZ, -0x1, P1 ;  /* 0xffffffffff0c7424 */ /* 0x000fd000008e06ff */
.L_x_7:
[C---:B------:R-:W-:Y:S02]  /*04d0*/  IADD3 R8, P1, PT, R13.reuse, UR12, RZ ;  /* 0x0000000c0d087c10 */ /* 0x040fe4000ff3e0ff */
[----:B------:R-:W-:Y:S02]  /*04e0*/  IADD3 R10, P2, PT, R13, UR14, RZ ;  /* 0x0000000e0d0a7c10 */ /* 0x000fe4000ff5e0ff */
[C---:B------:R-:W-:Y:S02]  /*04f0*/  IADD3.X R9, PT, PT, R14.reuse, UR13, RZ, P1, !PT ;  /* 0x0000000d0e097c10 */ /* 0x040fe40008ffe4ff */
[----:B------:R-:W-:-:S04]  /*0500*/  IADD3.X R11, PT, PT, R14, UR15, RZ, P2, !PT ;  /* 0x0000000f0e0b7c10 */ /* 0x000fc800097fe4ff */
[----:B------:R-:W2:Y:S04]  /*0510*/  LDG.E.64.CONSTANT R8, desc[UR4][R8.64] ;  /* 0x0000000408087981 */ /* 0x000ea8000c1e9b00 */
[----:B------:R-:W2:Y:S01]  /*0520*/  LDG.E.64.CONSTANT R10, desc[UR4][R10.64] ;  /* 0x000000040a0a7981 */ /* 0x000ea2000c1e9b00 */
[----:B------:R-:W-:Y:S02]  /*0530*/  IADD3 R2, P1, PT, R2, 0x1, RZ ;  /* 0x0000000102027810 */ /* 0x000fe40007f3e0ff */
[C---:B------:R-:W-:Y:S02]  /*0540*/  IADD3 R0, P2, PT, R4.reuse, R0, RZ ;  /* 0x0000000004007210 */ /* 0x040fe40007f5e0ff */
[----:B------:R-:W-:Y:S01]  /*0550*/  LEA R13, P3, R4, R13, 0x3 ;  /* 0x0000000d040d7211 */ /* 0x000fe200078618ff */
[----:B------:R-:W-:Y:S01]  /*0560*/  IMAD.X R12, RZ, RZ, R12, P1 ;  /* 0x000000ffff0c7224 */ /* 0x000fe200008e060c */
[----:B------:R-:W-:Y:S01]  /*0570*/  ISETP.NE.U32.AND P1, PT, R2, RZ, PT ;  /* 0x000000ff0200720c */ /* 0x000fe20003f25070 */
[----:B------:R-:W-:-:S02]  /*0580*/  IMAD.X R3, R5, 0x1, R3, P2 ;  /* 0x0000000105037824 */ /* 0x000fc400010e0603 */
[----:B------:R-:W-:Y:S01]  /*0590*/  IMAD.X R14, R14, 0x1, R15, P3 ;  /* 0x000000010e0e7824 */ /* 0x000fe200018e060f */
[----:B------:R-:W-:Y:S01]  /*05a0*/  ISETP.NE.AND.EX P1, PT, R12, RZ, PT, P1 ;  /* 0x000000ff0c00720c */ /* 0x000fe20003f25310 */
[----:B--2---:R-:W-:-:S12]  /*05b0*/  DFMA R6, R8, R10, R6 ;  /* 0x0000000a0806722b */ /* 0x004fd80000000006 */
[----:B------:R-:W-:Y:S05]  /*05c0*/  @P1 BRA `(.L_x_7) ;  /* 0xfffffffc00c01947 */ /* 0x000fea000383ffff */
.L_x_6:
[----:B------:R-:W-:Y:S05]  /*05d0*/  BSYNC.RECONVERGENT B1 ;  /* 0x0000000000017941 */ /* 0x000fea0003800200 */
.L_x_5:
[----:B------:R-:W-:Y:S05]  /*05e0*/  @!P0 BRA `(.L_x_1) ;  /* 0x0000000000988947 */ /* 0x000fea0003800000 */
[C-C-:B------:R-:W-:Y:S01]  /*05f0*/  SHF.L.U64.HI R27, R4.reuse, 0x3, R5.reuse ;  /* 0x00000003041b7819 */ /* 0x140fe20000010205 */
[C---:B------:R-:W-:Y:S01]  /*0600*/  IMAD.SHL.U32 R29, R4.reuse, 0x8, RZ ;  /* 0x00000008041d7824 */ /* 0x040fe200078e00ff */
[----:B------:R-:W-:-:S07]  /*0610*/  SHF.L.U64.HI R2, R4, 0x2, R5 ;  /* 0x0000000204027819 */ /* 0x000fce0000010205 */
.L_x_8:
[C---:B------:R-:W-:Y:S01]  /*0620*/  IMAD.SHL.U32 R10, R0.reuse, 0x8, RZ ;  /* 0x00000008000a7824 */ /* 0x040fe200078e00ff */
[----:B------:R-:W-:-:S04]  /*0630*/  SHF.L.U64.HI R11, R0, 0x3, R3 ;  /* 0x00000003000b7819 */ /* 0x000fc80000010203 */
[C---:B------:R-:W-:Y:S02]  /*0640*/  IADD3 R8, P0, PT, R10.reuse, UR16, RZ ;  /* 0x000000100a087c10 */ /* 0x040fe4000ff1e0ff */
[----:B------:R-:W-:Y:S02]  /*0650*/  IADD3 R10, P1, PT, R10, UR18, RZ ;  /* 0x000000120a0a7c10 */ /* 0x000fe4000ff3e0ff */
[C---:B------:R-:W-:Y:S02]  /*0660*/  IADD3.X R9, PT, PT, R11.reuse, UR17, RZ, P0, !PT ;  /* 0x000000110b097c10 */ /* 0x040fe400087fe4ff */
[----:B------:R-:W-:Y:S02]  /*0670*/  IADD3.X R11, PT, PT, R11, UR19, RZ, P1, !PT ;  /* 0x000000130b0b7c10 */ /* 0x000fe40008ffe4ff */
[-C--:B------:R-:W-:Y:S02]  /*0680*/  IADD3 R14, P0, PT, R8, R29.reuse, RZ ;  /* 0x0000001d080e7210 */ /* 0x080fe40007f1e0ff */
[----:B------:R-:W-:-:S03]  /*0690*/  IADD3 R24, P1, PT, R10, R29, RZ ;  /* 0x0000001d0a187210 */ /* 0x000fc60007f3e0ff */
[--C-:B------:R-:W-:Y:S02]  /*06a0*/  IMAD.X R15, R9, 0x1, R27.reuse, P0 ;  /* 0x00000001090f7824 */ /* 0x100fe400000e061b */
[----:B------:R-:W-:Y:S01]  /*06b0*/  IMAD.X R25, R11, 0x1, R27, P1 ;  /* 0x000000010b197824 */ /* 0x000fe200008e061b */
[----:B------:R-:W2:Y:S01]  /*06c0*/  LDG.E.64.CONSTANT R8, desc[UR4][R8.64] ;  /* 0x0000000408087981 */ /* 0x000ea2000c1e9b00 */
[----:B------:R-:W-:-:S03]  /*06d0*/  IADD3 R22, P0, PT, R14, R29, RZ ;  /* 0x0000001d0e167210 */ /* 0x000fc60007f1e0ff */
[----:B------:R-:W2:Y:S01]  /*06e0*/  LDG.E.64.CONSTANT R10, desc[UR4][R10.64] ;  /* 0x000000040a0a7981 */ /* 0x000ea2000c1e9b00 */
[-C--:B------:R-:W-:Y:S01]  /*06f0*/  IADD3 R12, P1, PT, R24, R29.reuse, RZ ;  /* 0x0000001d180c7210 */ /* 0x080fe20007f3e0ff */
[----:B------:R-:W-:Y:S02]  /*0700*/  IMAD.X R23, R15, 0x1, R27, P0 ;  /* 0x000000010f177824 */ /* 0x000fe400000e061b */
[----:B------:R-:W3:Y:S01]  /*0710*/  LDG.E.64.CONSTANT R14, desc[UR4][R14.64] ;  /* 0x000000040e0e7981 */ /* 0x000ee2000c1e9b00 */
[----:B------:R-:W-:-:S03]  /*0720*/  IADD3 R18, P0, PT, R22, R29, RZ ;  /* 0x0000001d16127210 */ /* 0x000fc60007f1e0ff */
[----:B------:R-:W3:Y:S01]  /*0730*/  LDG.E.64.CONSTANT R16, desc[UR4][R24.64] ;  /* 0x0000000418107981 */ /* 0x000ee2000c1e9b00 */
[--C-:B------:R-:W-:Y:S01]  /*0740*/  IMAD.X R13, R25, 0x1, R27.reuse, P1 ;  /* 0x00000001190d7824 */ /* 0x100fe200008e061b */
[----:B------:R-:W-:Y:S01]  /*0750*/  IADD3 R20, P1, PT, R12, R29, RZ ;  /* 0x0000001d0c147210 */ /* 0x000fe20007f3e0ff */
[--C-:B------:R-:W-:Y:S02]  /*0760*/  IMAD.X R19, R23, 0x1, R27.reuse, P0 ;  /* 0x0000000117137824 */ /* 0x100fe400000e061b */
[----:B------:R-:W4:Y:S02]  /*0770*/  LDG.E.64.CONSTANT R22, desc[UR4][R22.64] ;  /* 0x0000000416167981 */ /* 0x000f24000c1e9b00 */
[----:B------:R-:W-:Y:S02]  /*0780*/  IMAD.X R21, R13, 0x1, R27, P1 ;  /* 0x000000010d157824 */ /* 0x000fe400008e061b */
[----:B------:R-:W5:Y:S04]  /*0790*/  LDG.E.64.CONSTANT R18, desc[UR4][R18.64] ;  /* 0x0000000412127981 */ /* 0x000f68000c1e9b00 */
[----:B------:R-:W4:Y:S04]  /*07a0*/  LDG.E.64.CONSTANT R24, desc[UR4][R12.64] ;  /* 0x000000040c187981 */ /* 0x000f28000c1e9b00 */
[----:B------:R-:W5:Y:S01]  /*07b0*/  LDG.E.64.CONSTANT R20, desc[UR4][R20.64] ;  /* 0x0000000414147981 */ /* 0x000f62000c1e9b00 */
[----:B------:R-:W-:-:S05]  /*07c0*/  LEA R0, P0, R4, R0, 0x2 ;  /* 0x0000000004007211 */ /* 0x000fca00078010ff */
[----:B------:R-:W-:Y:S01]  /*07d0*/  IMAD.X R3, R3, 0x1, R2, P0 ;  /* 0x0000000103037824 */ /* 0x000fe200000e0602 */
[----:B------:R-:W-:-:S04]  /*07e0*/  ISETP.GE.U32.AND P0, PT, R0, UR10, PT ;  /* 0x0000000a00007c0c */ /* 0x000fc8000bf06070 */
[----:B------:R-:W-:Y:S01]  /*07f0*/  ISETP.GE.AND.EX P0, PT, R3, UR11, PT, P0 ;  /* 0x0000000b03007c0c */ /* 0x000fe2000bf06300 */
[----:B--2---:R-:W-:-:S08]  /*0800*/  DFMA R8, R8, R10, R6 ;  /* 0x0000000a0808722b */ /* 0x004fd00000000006 */
[----:B---3--:R-:W-:-:S08]  /*0810*/  DFMA R8, R14, R16, R8 ;  /* 0x000000100e08722b */ /* 0x008fd00000000008 */
[----:B----4-:R-:W-:-:S08]  /*0820*/  DFMA R8, R22, R24, R8 ;  /* 0x000000181608722b */ /* 0x010fd00000000008 */
[----:B-----5:R-:W-:Y:S01]  /*0830*/  DFMA R6, R18, R20, R8 ;  /* 0x000000141206722b */ /* 0x020fe20000000008 */
[----:B------:R-:W-:Y:S10]  /*0840*/  @!P0 BRA `(.L_x_8) ;  /* 0xfffffffc00748947 */ /* 0x000ff4000383ffff */
.L_x_1:
[----:B------:R-:W-:Y:S05]  /*0850*/  BSYNC.RECONVERGENT B0 ;  /* 0x0000000000007941 */ /* 0x000fea0003800200 */
.L_x_0:
[----:B------:R-:W0:Y:S02]  /*0860*/  LDC.64 R2, c[0x0][0x390] ;  /* 0x0000e400ff027b82 */ /* 0x000e240000000a00 */
[----:B0-----:R-:W-:Y:S01]  /*0870*/  REDG.E.ADD.F64.RN.STRONG.GPU desc[UR4][R2.64], R6 ;  /* 0x00000006020079a6 */ /* 0x001fe2000c12ff04 */
[----:B------:R-:W-:Y:S05]  /*0880*/  EXIT ;  /* 0x000000000000794d */ /* 0x000fea0003800000 */
        .weak           $__internal_0_$__cuda_sm20_div_u64
        .type           $__internal_0_$__cuda_sm20_div_u64,@function
        .size           $__internal_0_$__cuda_sm20_div_u64,(.L_x_10 - $__internal_0_$__cuda_sm20_div_u64)
$__internal_0_$__cuda_sm20_div_u64:
[----:B------:R-:W0:Y:S08]  /*0890*/  I2F.U64.RP R8, R4 ;  /* 0x0000000400087312 */ /* 0x000e300000309000 */
[----:B0-----:R-:W0:Y:S02]  /*08a0*/  MUFU.RCP R8, R8 ;  /* 0x0000000800087308 */ /* 0x001e240000001000 */
[----:B0-----:R-:W-:-:S06]  /*08b0*/  VIADD R10, R8, 0x1ffffffe ;  /* 0x1ffffffe080a7836 */ /* 0x001fcc0000000000 */
[----:B------:R-:W0:Y:S02]  /*08c0*/  F2I.U64.TRUNC R10, R10 ;  /* 0x0000000a000a7311 */ /* 0x000e24000020d800 */
[----:B0-----:R-:W-:-:S04]  /*08d0*/  IMAD.WIDE.U32 R12, R10, R4, RZ ;  /* 0x000000040a0c7225 */ /* 0x001fc800078e00ff */
[----:B------:R-:W-:Y:S01]  /*08e0*/  IMAD R13, R10, R5, R13 ;  /* 0x000000050a0d7224 */ /* 0x000fe200078e020d */
[----:B------:R-:W-:-:S03]  /*08f0*/  IADD3 R15, P0, PT, RZ, -R12, RZ ;  /* 0x8000000cff0f7210 */ /* 0x000fc60007f1e0ff */
[----:B------:R-:W-:Y:S02]  /*0900*/  IMAD R13, R11, R4, R13 ;  /* 0x000000040b0d7224 */ /* 0x000fe400078e020d */
[----:B------:R-:W-:-:S04]  /*0910*/  IMAD.HI.U32 R12, R10, R15, RZ ;  /* 0x0000000f0a0c7227 */ /* 0x000fc800078e00ff */
[----:B------:R-:W-:Y:S02]  /*0920*/  IMAD.X R17, RZ, RZ, ~R13, P0 ;  /* 0x000000ffff117224 */ /* 0x000fe400000e0e0d */
[----:B------:R-:W-:Y:S02]  /*0930*/  IMAD.MOV.U32 R13, RZ, RZ, R10 ;  /* 0x000000ffff0d7224 */ /* 0x000fe400078e000a */
[-C--:B------:R-:W-:Y:S02]  /*0940*/  IMAD R19, R11, R17.reuse, RZ ;  /* 0x000000110b137224 */ /* 0x080fe400078e02ff */
[----:B------:R-:W-:-:S04]  /*0950*/  IMAD.WIDE.U32 R12, P0, R10, R17, R12 ;  /* 0x000000110a0c7225 */ /* 0x000fc8000780000c */
[----:B------:R-:W-:-:S04]  /*0960*/  IMAD.HI.U32 R17, R11, R17, RZ ;  /* 0x000000110b117227 */ /* 0x000fc800078e00ff */
[----:B------:R-:W-:-:S04]  /*0970*/  IMAD.HI.U32 R12, P1, R11, R15, R12 ;  /* 0x0000000f0b0c7227 */ /* 0x000fc8000782000c */
[----:B------:R-:W-:Y:S01]  /*0980*/  IMAD.X R8, R17, 0x1, R11, P0 ;  /* 0x0000000111087824 */ /* 0x000fe200000e060b */
[----:B------:R-:W-:-:S04]  /*0990*/  IADD3 R13, P2, PT, R19, R12, RZ ;  /* 0x0000000c130d7210 */ /* 0x000fc80007f5e0ff */
[----:B------:R-:W-:Y:S01]  /*09a0*/  IADD3.X R15, PT, PT, RZ, RZ, R8, P2, P1 ;  /* 0x000000ffff0f7210 */ /* 0x000fe200017e2408 */
[----:B------:R-:W-:-:S04]  /*09b0*/  IMAD.WIDE.U32 R10, R13, R4, RZ ;  /* 0x000000040d0a7225 */ /* 0x000fc800078e00ff */
[----:B------:R-:W-:Y:S01]  /*09c0*/  IMAD R8, R13, R5, R11 ;  /* 0x000000050d087224 */ /* 0x000fe200078e020b */
[----:B------:R-:W-:-:S03]  /*09d0*/  IADD3 R11, P0, PT, RZ, -R10, RZ ;  /* 0x8000000aff0b7210 */ /* 0x000fc60007f1e0ff */
[----:B------:R-:W-:Y:S02]  /*09e0*/  IMAD R8, R15, R4, R8 ;  /* 0x000000040f087224 */ /* 0x000fe400078e0208 */
[----:B------:R-:W-:-:S04]  /*09f0*/  IMAD.HI.U32 R12, R13, R11, RZ ;  /* 0x0000000b0d0c7227 */ /* 0x000fc800078e00ff */
[----:B------:R-:W-:-:S04]  /*0a00*/  IMAD.X R10, RZ, RZ, ~R8, P0 ;  /* 0x000000ffff0a7224 */ /* 0x000fc800000e0e08 */
[----:B------:R-:W-:-:S04]  /*0a10*/  IMAD.WIDE.U32 R12, P0, R13, R10, R12 ;  /* 0x0000000a0d0c7225 */ /* 0x000fc8000780000c */
[C---:B------:R-:W-:Y:S02]  /*0a20*/  IMAD R17, R15.reuse, R10, RZ ;  /* 0x0000000a0f117224 */ /* 0x040fe400078e02ff */
[----:B------:R-:W-:-:S04]  /*0a30*/  IMAD.HI.U32 R8, P1, R15, R11, R12 ;  /* 0x0000000b0f087227 */ /* 0x000fc8000782000c */
[----:B------:R-:W-:Y:S01]  /*0a40*/  IMAD.HI.U32 R10, R15, R10, RZ ;  /* 0x0000000a0f0a7227 */ /* 0x000fe200078e00ff */
[----:B------:R-:W-:-:S03]  /*0a50*/  IADD3 R8, P2, PT, R17, R8, RZ ;  /* 0x0000000811087210 */ /* 0x000fc60007f5e0ff */
[----:B------:R-:W-:Y:S02]  /*0a60*/  IMAD.X R15, R10, 0x1, R15, P0 ;  /* 0x000000010a0f7824 */ /* 0x000fe400000e060f */
[----:B------:R-:W-:-:S03]  /*0a70*/  IMAD.HI.U32 R10, R8, R9, RZ ;  /* 0x00000009080a7227 */ /* 0x000fc600078e00ff */
[----:B------:R-:W-:Y:S01]  /*0a80*/  IADD3.X R12, PT, PT, RZ, RZ, R15, P2, P1 ;  /* 0x000000ffff0c7210 */ /* 0x000fe200017e240f */
[----:B------:R-:W-:Y:S02]  /*0a90*/  IMAD.MOV.U32 R11, RZ, RZ, RZ ;  /* 0x000000ffff0b7224 */ /* 0x000fe400078e00ff */
[----:B------:R-:W-:-:S04]  /*0aa0*/  IMAD.WIDE.U32 R10, R8, R7, R10 ;  /* 0x00000007080a7225 */ /* 0x000fc800078e000a */
[C---:B------:R-:W-:Y:S02]  /*0ab0*/  IMAD R13, R12.reuse, R7, RZ ;  /* 0x000000070c0d7224 */ /* 0x040fe400078e02ff */
[----:B------:R-:W-:-:S04]  /*0ac0*/  IMAD.HI.U32 R10, P0, R12, R9, R10 ;  /* 0x000000090c0a7227 */ /* 0x000fc8000780000a */
[----:B------:R-:W-:Y:S01]  /*0ad0*/  IMAD.HI.U32 R8, R12, R7, RZ ;  /* 0x000000070c087227 */ /* 0x000fe200078e00ff */
[----:B------:R-:W-:-:S03]  /*0ae0*/  IADD3 R13, P1, PT, R13, R10, RZ ;  /* 0x0000000a0d0d7210 */ /* 0x000fc60007f3e0ff */
[----:B------:R-:W-:Y:S02]  /*0af0*/  IMAD.X R8, RZ, RZ, R8, P0 ;  /* 0x000000ffff087224 */ /* 0x000fe400000e0608 */
[----:B------:R-:W-:-:S04]  /*0b00*/  IMAD.WIDE.U32 R10, R13, R4, RZ ;  /* 0x000000040d0a7225 */ /* 0x000fc800078e00ff */
[----:B------:R-:W-:Y:S02]  /*0b10*/  IMAD.X R15, RZ, RZ, R8, P1 ;  /* 0x000000ffff0f7224 */ /* 0x000fe400008e0608 */
[----:B------:R-:W-:Y:S01]  /*0b20*/  IMAD R8, R13, R5, R11 ;  /* 0x000000050d087224 */ /* 0x000fe200078e020b */
[----:B------:R-:W-:-:S03]  /*0b30*/  IADD3 R11, P1, PT, -R10, R9, RZ ;  /* 0x000000090a0b7210 */ /* 0x000fc60007f3e1ff */
[-C--:B------:R-:W-:Y:S01]  /*0b40*/  IMAD R8, R15, R4.reuse, R8 ;  /* 0x000000040f087224 */ /* 0x080fe200078e0208 */
[----:B------:R-:W-:-:S03]  /*0b50*/  ISETP.GE.U32.AND P0, PT, R11, R4, PT ;  /* 0x000000040b00720c */ /* 0x000fc60003f06070 */
[----:B------:R-:W-:Y:S01]  /*0b60*/  IMAD.X R17, R7, 0x1, ~R8, P1 ;  /* 0x0000000107117824 */ /* 0x000fe200008e0e08 */
[C---:B------:R-:W-:Y:S02]  /*0b70*/  IADD3 R7, P1, PT, -R4.reuse, R11, RZ ;  /* 0x0000000b04077210 */ /* 0x040fe40007f3e1ff */
[----:B------:R-:W-:Y:S02]  /*0b80*/  IADD3 R8, P2, PT, R13, 0x1, RZ ;  /* 0x000000010d087810 */ /* 0x000fe40007f5e0ff */
[C---:B------:R-:W-:Y:S01]  /*0b90*/  ISETP.GE.U32.AND.EX P0, PT, R17.reuse, R5, PT, P0 ;  /* 0x000000051100720c */ /* 0x040fe20003f06100 */
[----:B------:R-:W-:Y:S01]  /*0ba0*/  IMAD.X R9, R17, 0x1, ~R5, P1 ;  /* 0x0000000111097824 */ /* 0x000fe200008e0e05 */
[----:B------:R-:W-:Y:S01]  /*0bb0*/  ISETP.NE.U32.AND P1, PT, R4, RZ, PT ;  /* 0x000000ff0400720c */ /* 0x000fe20003f25070 */
[----:B------:R-:W-:Y:S01]  /*0bc0*/  IMAD.X R10, RZ, RZ, R15, P2 ;  /* 0x000000ffff0a7224 */ /* 0x000fe200010e060f */
[----:B------:R-:W-:Y:S02]  /*0bd0*/  SEL R7, R7, R11, P0 ;  /* 0x0000000b07077207 */ /* 0x000fe40000000000 */
[----:B------:R-:W-:-:S02]  /*0be0*/  SEL R13, R8, R13, P0 ;  /* 0x0000000d080d7207 */ /* 0x000fc40000000000 */
[----:B------:R-:W-:Y:S02]  /*0bf0*/  SEL R9, R9, R17, P0 ;  /* 0x0000001109097207 */ /* 0x000fe40000000000 */
[----:B------:R-:W-:Y:S02]  /*0c00*/  SEL R10, R10, R15, P0 ;  /* 0x0000000f0a0a7207 */ /* 0x000fe40000000000 */
[----:B------:R-:W-:Y:S01]  /*0c10*/  ISETP.GE.U32.AND P0, PT, R7, R4, PT ;  /* 0x000000040700720c */ /* 0x000fe20003f06070 */
[----:B------:R-:W-:Y:S01]  /*0c20*/  IMAD.MOV.U32 R7, RZ, RZ, 0x0 ;  /* 0x00000000ff077424 */ /* 0x000fe200078e00ff */
[----:B------:R-:W-:Y:S02]  /*0c30*/  IADD3 R8, P2, PT, R13, 0x1, RZ ;  /* 0x000000010d087810 */ /* 0x000fe40007f5e0ff */
[----:B------:R-:W-:Y:S02]  /*0c40*/  ISETP.GE.U32.AND.EX P0, PT, R9, R5, PT, P0 ;  /* 0x000000050900720c */ /* 0x000fe40003f06100 */
[----:B------:R-:W-:Y:S01]  /*0c50*/  ISETP.NE.AND.EX P1, PT, R5, RZ, PT, P1 ;  /* 0x000000ff0500720c */ /* 0x000fe20003f25310 */
[----:B------:R-:W-:Y:S01]  /*0c60*/  IMAD.X R9, RZ, RZ, R10, P2 ;  /* 0x000000ffff097224 */ /* 0x000fe200010e060a */
[----:B------:R-:W-:-:S04]  /*0c70*/  SEL R8, R8, R13, P0 ;  /* 0x0000000d08087207 */ /* 0x000fc80000000000 */
[----:B------:R-:W-:Y:S02]  /*0c80*/  SEL R9, R9, R10, P0 ;  /* 0x0000000a09097207 */ /* 0x000fe40000000000 */
[----:B------:R-:W-:Y:S02]  /*0c90*/  SEL R8, R8, 0xffffffff, P1 ;  /* 0xffffffff08087807 */ /* 0x000fe40000800000 */
[----:B------:R-:W-:Y:S01]  /*0ca0*/  SEL R9, R9, 0xffffffff, P1 ;  /* 0xffffffff09097807 */ /* 0x000fe20000800000 */
[----:B------:R-:W-:Y:S06]  /*0cb0*/  RET.REL.NODEC R6 `(_Z10dot_kernelPKdS0_Pdx) ;  /* 0xfffffff006d07950 */ /* 0x000fec0003c3ffff */
.L_x_9:
[----:B------:R-:W-:-:S00]  /*0cc0*/  BRA `(.L_x_9) ;  /* 0xfffffffc00fc7947 */ /* 0x000fc0000383ffff */
[----:B------:R-:W-:-:S00]  /*0cd0*/  NOP ;  /* 0x0000000000007918 */ /* 0x000fc00000000000 */
        /* <DEDUP_REMOVED lines=10> */
.L_x_10:


//--------------------- .nv.shared.reserved.0     --------------------------
	.section	.nv.shared.reserved.0,"aw",@nobits
	.weak		__nv_reservedSMEM_offset_0_alias
	.size		__nv_reservedSMEM_offset_0_alias, 0, 64
	.other		__nv_reservedSMEM_offset_0_alias,@"STO_CUDA_RESERVED_SHARED STV_DEFAULT"
__nv_reservedSMEM_offset_0_alias:
	.zero		0
	.zero		64


//--------------------- .nv.constant0._Z10dot_kernelPKdS0_Pdx --------------------------
	.section	.nv.constant0._Z10dot_kernelPKdS0_Pdx,"a",@progbits
	.sectionflags	@""
	.align	4
.nv.constant0._Z10dot_kernelPKdS0_Pdx:
	.zero		928


//--------------------- SYMBOLS --------------------------

	.type		.nv.reservedSmem.offset0,@object
	.size		.nv.reservedSmem.offset0,0x4
